//
// Generated by NVIDIA NVVM Compiler
//
// Compiler Build ID: CL-36424714
// Cuda compilation tools, release 13.0, V13.0.88
// Based on NVVM 20.0.0
//

.version 9.0
.target sm_100
.address_size 64

	// .globl	_Z9block_sumPKiPim
.extern .shared .align 16 .b8 sdata[];

.visible .entry _Z9block_sumPKiPim(
	.param .u64 .ptr .align 1 _Z9block_sumPKiPim_param_0,
	.param .u64 .ptr .align 1 _Z9block_sumPKiPim_param_1,
	.param .u64 _Z9block_sumPKiPim_param_2
)
{
	.reg .pred 	%p<6>;
	.reg .b32 	%r<21>;
	.reg .b64 	%rd<11>;

	ld.param.u64 	%rd2, [_Z9block_sumPKiPim_param_0];
	ld.param.u64 	%rd3, [_Z9block_sumPKiPim_param_1];
	ld.param.u64 	%rd4, [_Z9block_sumPKiPim_param_2];
	mov.u32 	%r1, %ctaid.x;
	mov.u32 	%r20, %ntid.x;
	mov.u32 	%r3, %tid.x;
	mad.lo.s32 	%r10, %r1, %r20, %r3;
	cvt.u64.u32 	%rd1, %r10;
	setp.le.u64 	%p1, %rd4, %rd1;
	mov.b32 	%r19, 0;
	@%p1 bra 	$L__BB0_2;
	cvta.to.global.u64 	%rd5, %rd2;
	shl.b64 	%rd6, %rd1, 2;
	add.s64 	%rd7, %rd5, %rd6;
	ld.global.u32 	%r19, [%rd7];
$L__BB0_2:
	shl.b32 	%r11, %r3, 2;
	mov.u32 	%r12, sdata;
	add.s32 	%r6, %r12, %r11;
	st.shared.u32 	[%r6], %r19;
	bar.sync 	0;
	setp.lt.u32 	%p2, %r20, 2;
	@%p2 bra 	$L__BB0_6;
$L__BB0_3:
	shr.u32 	%r8, %r20, 1;
	setp.ge.u32 	%p3, %r3, %r8;
	@%p3 bra 	$L__BB0_5;
	shl.b32 	%r13, %r8, 2;
	add.s32 	%r14, %r6, %r13;
	ld.shared.u32 	%r15, [%r14];
	ld.shared.u32 	%r16, [%r6];
	add.s32 	%r17, %r16, %r15;
	st.shared.u32 	[%r6], %r17;
$L__BB0_5:
	bar.sync 	0;
	setp.gt.u32 	%p4, %r20, 3;
	mov.u32 	%r20, %r8;
	@%p4 bra 	$L__BB0_3;
$L__BB0_6:
	setp.ne.s32 	%p5, %r3, 0;
	@%p5 bra 	$L__BB0_8;
	ld.shared.u32 	%r18, [sdata];
	cvta.to.global.u64 	%rd8, %rd3;
	mul.wide.u32 	%rd9, %r1, 4;
	add.s64 	%rd10, %rd8, %rd9;
	st.global.u32 	[%rd10], %r18;
$L__BB0_8:
	ret;

}


// ===== COMPILED SASS (sm_100) =====

	.target	sm_100

	.elftype	@"ET_EXEC"


//--------------------- .note.nv.tkinfo           --------------------------
	.section	.note.nv.tkinfo,"",@"SHT_NOTE"
	.sectionflags	@"SHF_NOTE_NV_TKINFO"
	.tkinfo
        /*0018*/ 	.word	0x00000002
        /*0030*/ 	.string	""
        /*0030*/ 	.string	"ptxas"
        /*0030*/ 	.string	"Cuda compilation tools, release 13.0, V13.0.88"
        /*0030*/ 	.string	"Build cuda_13.0.r13.0/compiler.36424714_0"
        /*0030*/ 	.string	"-arch sm_100 -m 64 "



//--------------------- .note.nv.cuinfo           --------------------------
	.section	.note.nv.cuinfo,"",@"SHT_NOTE"
	.sectionflags	@"SHF_NOTE_NV_CUINFO"
        /*0018*/ 	.short	0x0002
        /*001a*/ 	.short	0x0064
        /*001c*/ 	.short	0x0082
	.zero		2


//--------------------- .nv.info                  --------------------------
	.section	.nv.info,"",@"SHT_CUDA_INFO"
	.align	4


	//----- nvinfo : EIATTR_REGCOUNT
	.align		4
        /*0000*/ 	.byte	0x04, 0x2f
        /*0002*/ 	.short	(.L_1 - .L_0)
	.align		4
.L_0:
        /*0004*/ 	.word	index@(_Z9block_sumPKiPim)
        /*0008*/ 	.word	0x0000000b


	//----- nvinfo : EIATTR_FRAME_SIZE
	.align		4
.L_1:
        /*000c*/ 	.byte	0x04, 0x11
        /*000e*/ 	.short	(.L_3 - .L_2)
	.align		4
.L_2:
        /*0010*/ 	.word	index@(_Z9block_sumPKiPim)
        /*0014*/ 	.word	0x00000000


	//----- nvinfo : EIATTR_MIN_STACK_SIZE
	.align		4
.L_3:
        /*0018*/ 	.byte	0x04, 0x12
        /*001a*/ 	.short	(.L_5 - .L_4)
	.align		4
.L_4:
        /*001c*/ 	.word	index@(_Z9block_sumPKiPim)
        /*0020*/ 	.word	0x00000000
.L_5:


//--------------------- .nv.compat                --------------------------
	.section	.nv.compat,"",@"SHT_CUDA_COMPAT_INFO"
	.align	4
        /*0000*/ 	.byte	0x02, 0x09, 0x00, 0x00, 0x02, 0x02, 0x01, 0x00, 0x02, 0x05, 0x05, 0x00, 0x03, 0x07, 0x01, 0x01
        /*0010*/ 	.byte	0x02, 0x03, 0x00, 0x00, 0x02, 0x06, 0x01, 0x00, 0x04, 0x0b, 0x08, 0x00, 0x09, 0x00, 0x00, 0x00
        /*0020*/ 	.byte	0x00, 0x00, 0x00, 0x00


//--------------------- .nv.info._Z9block_sumPKiPim --------------------------
	.section	.nv.info._Z9block_sumPKiPim,"",@"SHT_CUDA_INFO"
	.sectionflags	@""
	.align	4


	//----- nvinfo : EIATTR_CUDA_API_VERSION
	.align		4
        /*0000*/ 	.byte	0x04, 0x37
        /*0002*/ 	.short	(.L_7 - .L_6)
.L_6:
        /*0004*/ 	.word	0x00000082


	//----- nvinfo : EIATTR_KPARAM_INFO
	.align		4
.L_7:
        /*0008*/ 	.byte	0x04, 0x17
        /*000a*/ 	.short	(.L_9 - .L_8)
.L_8:
        /*000c*/ 	.word	0x00000000
        /*0010*/ 	.short	0x0002
        /*0012*/ 	.short	0x0010
        /*0014*/ 	.byte	0x00, 0xf0, 0x21, 0x00


	//----- nvinfo : EIATTR_KPARAM_INFO
	.align		4
.L_9:
        /*0018*/ 	.byte	0x04, 0x17
        /*001a*/ 	.short	(.L_11 - .L_10)
.L_10:
        /*001c*/ 	.word	0x00000000
        /*0020*/ 	.short	0x0001
        /*0022*/ 	.short	0x0008
        /*0024*/ 	.byte	0x00, 0xf5, 0x21, 0x00


	//----- nvinfo : EIATTR_KPARAM_INFO
	.align		4
.L_11:
        /*0028*/ 	.byte	0x04, 0x17
        /*002a*/ 	.short	(.L_13 - .L_12)
.L_12:
        /*002c*/ 	.word	0x00000000
        /*0030*/ 	.short	0x0000
        /*0032*/ 	.short	0x0000
        /*0034*/ 	.byte	0x00, 0xf5, 0x21, 0x00


	//----- nvinfo : EIATTR_SPARSE_MMA_MASK
	.align		4
.L_13:
        /*0038*/ 	.byte	0x03, 0x50
        /*003a*/ 	.short	0x0000


	//----- nvinfo : EIATTR_MAXREG_COUNT
	.align		4
        /*003c*/ 	.byte	0x03, 0x1b
        /*003e*/ 	.short	0x00ff


	//----- nvinfo : EIATTR_NUM_BARRIERS
	.align		4
        /*0040*/ 	.byte	0x02, 0x4c
        /*0042*/ 	.byte	0x01
	.zero		1


	//----- nvinfo : EIATTR_MERCURY_ISA_VERSION
	.align		4
        /*0044*/ 	.byte	0x03, 0x5f
        /*0046*/ 	.short	0x0101


	//----- nvinfo : EIATTR_VRC_CTA_INIT_COUNT
	.align		4
        /*0048*/ 	.byte	0x02, 0x4a
	.zero		1
	.zero		1


	//----- nvinfo : EIATTR_EXIT_INSTR_OFFSETS
	.align		4
        /*004c*/ 	.byte	0x04, 0x1c
        /*004e*/ 	.short	(.L_15 - .L_14)


	//   ....[0]....
.L_14:
        /*0050*/ 	.word	0x00000230


	//   ....[1]....
        /*0054*/ 	.word	0x000002b0


	//----- nvinfo : EIATTR_CBANK_PARAM_SIZE
	.align		4
.L_15:
        /*0058*/ 	.byte	0x03, 0x19
        /*005a*/ 	.short	0x0018


	//----- nvinfo : EIATTR_PARAM_CBANK
	.align		4
        /*005c*/ 	.byte	0x04, 0x0a
        /*005e*/ 	.short	(.L_17 - .L_16)
	.align		4
.L_16:
        /*0060*/ 	.word	index@(.nv.constant0._Z9block_sumPKiPim)
        /*0064*/ 	.short	0x0380
        /*0066*/ 	.short	0x0018


	//----- nvinfo : EIATTR_SW_WAR
	.align		4
.L_17:
        /*0068*/ 	.byte	0x04, 0x36
        /*006a*/ 	.short	(.L_19 - .L_18)
.L_18:
        /*006c*/ 	.word	0x00000008
.L_19:


//--------------------- .nv.callgraph             --------------------------
	.section	.nv.callgraph,"",@"SHT_CUDA_CALLGRAPH"
	.align	4
	.sectionentsize	8
	.align		4
        /*0000*/ 	.word	0x00000000
	.align		4
        /*0004*/ 	.word	0xffffffff
	.align		4
        /*0008*/ 	.word	0x00000000
	.align		4
        /*000c*/ 	.word	0xfffffffe
	.align		4
        /*0010*/ 	.word	0x00000000
	.align		4
        /*0014*/ 	.word	0xfffffffd
	.align		4
        /*0018*/ 	.word	0x00000000
	.align		4
        /*001c*/ 	.word	0xfffffffc


//--------------------- .text._Z9block_sumPKiPim  --------------------------
	.section	.text._Z9block_sumPKiPim,"ax",@progbits
	.align	128
        .global         _Z9block_sumPKiPim
        .type           _Z9block_sumPKiPim,@function
        .size           _Z9block_sumPKiPim,(.L_x_3 - _Z9block_sumPKiPim)
        .other          _Z9block_sumPKiPim,@"STO_CUDA_ENTRY STV_DEFAULT"
_Z9block_sumPKiPim:
.text._Z9block_sumPKiPim:
[----:B------:R-:W-:Y:S01]  /*0000*/  LDC R1, c[0x0][0x37c] ;  /* 0x0000df00ff017b82 */ /* 0x000fe20000000800 */
[----:B------:R-:W0:Y:S01]  /*0010*/  S2R R7, SR_CTAID.X ;  /* 0x0000000000077919 */ /* 0x000e220000002500 */
[----:B------:R-:W0:Y:S01]  /*0020*/  LDCU UR8, c[0x0][0x360] ;  /* 0x00006c00ff0877ac */ /* 0x000e220008000800 */
[----:B------:R-:W-:Y:S01]  /*0030*/  IMAD.MOV.U32 R4, RZ, RZ, RZ ;  /* 0x000000ffff047224 */ /* 0x000fe200078e00ff */
[----:B------:R-:W0:Y:S01]  /*0040*/  S2R R6, SR_TID.X ;  /* 0x0000000000067919 */ /* 0x000e220000002100 */
[----:B------:R-:W1:Y:S01]  /*0050*/  LDCU.64 UR4, c[0x0][0x390] ;  /* 0x00007200ff0477ac */ /* 0x000e620008000a00 */
[----:B------:R-:W2:Y:S01]  /*0060*/  LDCU.64 UR6, c[0x0][0x358] ;  /* 0x00006b00ff0677ac */ /* 0x000ea20008000a00 */
[----:B0-----:R-:W-:-:S05]  /*0070*/  IMAD R0, R7, UR8, R6 ;  /* 0x0000000807007c24 */ /* 0x001fca000f8e0206 */
[----:B-1----:R-:W-:-:S04]  /*0080*/  ISETP.GE.U32.AND P0, PT, R0, UR4, PT ;  /* 0x0000000400007c0c */ /* 0x002fc8000bf06070 */
[----:B------:R-:W-:-:S13]  /*0090*/  ISETP.GE.U32.AND.EX P0, PT, RZ, UR5, PT, P0 ;  /* 0x00000005ff007c0c */ /* 0x000fda000bf06100 */
[----:B------:R-:W0:Y:S02]  /*00a0*/  @!P0 LDC.64 R2, c[0x0][0x380] ;  /* 0x0000e000ff028b82 */ /* 0x000e240000000a00 */
[----:B0-----:R-:W-:-:S04]  /*00b0*/  @!P0 LEA R2, P1, R0, R2, 0x2 ;  /* 0x0000000200028211 */ /* 0x001fc800078210ff */
[----:B------:R-:W-:-:S05]  /*00c0*/  @!P0 LEA.HI.X R3, R0, R3, RZ, 0x2, P1 ;  /* 0x0000000300038211 */ /* 0x000fca00008f14ff */
[----:B--2---:R-:W2:Y:S01]  /*00d0*/  @!P0 LDG.E R4, desc[UR6][R2.64] ;  /* 0x0000000602048981 */ /* 0x004ea2000c1e1900 */
[----:B------:R-:W0:Y:S01]  /*00e0*/  S2UR UR5, SR_CgaCtaId ;  /* 0x00000000000579c3 */ /* 0x000e220000008800 */
[----:B------:R-:W-:Y:S01]  /*00f0*/  IMAD.U32 R0, RZ, RZ, UR8 ;  /* 0x00000008ff007e24 */ /* 0x000fe2000f8e00ff */
[----:B------:R-:W-:Y:S01]  /*0100*/  UMOV UR4, 0x400 ;  /* 0x0000040000047882 */ /* 0x000fe20000000000 */
[----:B------:R-:W-:-:S03]  /*0110*/  ISETP.NE.AND P0, PT, R6, RZ, PT ;  /* 0x000000ff0600720c */ /* 0x000fc60003f05270 */
[----:B------:R-:W-:Y:S01]  /*0120*/  ISETP.GE.U32.AND P1, PT, R0, 0x2, PT ;  /* 0x000000020000780c */ /* 0x000fe20003f26070 */
[----:B0-----:R-:W-:-:S06]  /*0130*/  ULEA UR4, UR5, UR4, 0x18 ;  /* 0x0000000405047291 */ /* 0x001fcc000f8ec0ff */
[----:B------:R-:W-:-:S05]  /*0140*/  LEA R5, R6, UR4, 0x2 ;  /* 0x0000000406057c11 */ /* 0x000fca000f8e10ff */
[----:B--2---:R0:W-:Y:S01]  /*0150*/  STS [R5], R4 ;  /* 0x0000000405007388 */ /* 0x0041e20000000800 */
[----:B------:R-:W-:Y:S06]  /*0160*/  BAR.SYNC.DEFER_BLOCKING 0x0 ;  /* 0x0000000000007b1d */ /* 0x000fec0000010000 */
[----:B------:R-:W-:Y:S05]  /*0170*/  @!P1 BRA `(.L_x_0) ;  /* 0x00000000002c9947 */ /* 0x000fea0003800000 */
.L_x_1:
[----:B------:R-:W-:-:S04]  /*0180*/  SHF.R.U32.HI R8, RZ, 0x1, R0 ;  /* 0x00000001ff087819 */ /* 0x000fc80000011600 */
[----:B------:R-:W-:-:S13]  /*0190*/  ISETP.GE.U32.AND P1, PT, R6, R8, PT ;  /* 0x000000080600720c */ /* 0x000fda0003f26070 */
[----:B------:R-:W-:Y:S01]  /*01a0*/  @!P1 IMAD R2, R8, 0x4, R5 ;  /* 0x0000000408029824 */ /* 0x000fe200078e0205 */
[----:B------:R-:W-:Y:S05]  /*01b0*/  @!P1 LDS R3, [R5] ;  /* 0x0000000005039984 */ /* 0x000fea0000000800 */
[----:B------:R-:W0:Y:S02]  /*01c0*/  @!P1 LDS R2, [R2] ;  /* 0x0000000002029984 */ /* 0x000e240000000800 */
[----:B0-----:R-:W-:-:S05]  /*01d0*/  @!P1 IMAD.IADD R4, R2, 0x1, R3 ;  /* 0x0000000102049824 */ /* 0x001fca00078e0203 */
[----:B------:R1:W-:Y:S01]  /*01e0*/  @!P1 STS [R5], R4 ;  /* 0x0000000405009388 */ /* 0x0003e20000000800 */
[----:B------:R-:W-:Y:S01]  /*01f0*/  BAR.SYNC.DEFER_BLOCKING 0x0 ;  /* 0x0000000000007b1d */ /* 0x000fe20000010000 */
[----:B------:R-:W-:Y:S01]  /*0200*/  ISETP.GT.U32.AND P1, PT, R0, 0x3, PT ;  /* 0x000000030000780c */ /* 0x000fe20003f24070 */
[----:B------:R-:W-:-:S12]  /*0210*/  IMAD.MOV.U32 R0, RZ, RZ, R8 ;  /* 0x000000ffff007224 */ /* 0x000fd800078e0008 */
[----:B-1----:R-:W-:Y:S05]  /*0220*/  @P1 BRA `(.L_x_1) ;  /* 0xfffffffc00d41947 */ /* 0x002fea000383ffff */
.L_x_0:
[----:B------:R-:W-:Y:S05]  /*0230*/  @P0 EXIT ;  /* 0x000000000000094d */ /* 0x000fea0003800000 */
[----:B------:R-:W1:Y:S01]  /*0240*/  S2UR UR5, SR_CgaCtaId ;  /* 0x00000000000579c3 */ /* 0x000e620000008800 */
[----:B------:R-:W-:-:S07]  /*0250*/  UMOV UR4, 0x400 ;  /* 0x0000040000047882 */ /* 0x000fce0000000000 */
[----:B------:R-:W2:Y:S01]  /*0260*/  LDC.64 R2, c[0x0][0x388] ;  /* 0x0000e200ff027b82 */ /* 0x000ea20000000a00 */
[----:B-1----:R-:W-:Y:S01]  /*0270*/  ULEA UR4, UR5, UR4, 0x18 ;  /* 0x0000000405047291 */ /* 0x002fe2000f8ec0ff */
[----:B--2---:R-:W-:-:S08]  /*0280*/  IMAD.WIDE.U32 R2, R7, 0x4, R2 ;  /* 0x0000000407027825 */ /* 0x004fd000078e0002 */
[----:B0-----:R-:W0:Y:S04]  /*0290*/  LDS R5, [UR4] ;  /* 0x00000004ff057984 */ /* 0x001e280008000800 */
[----:B0-----:R-:W-:Y:S01]  /*02a0*/  STG.E desc[UR6][R2.64], R5 ;  /* 0x0000000502007986 */ /* 0x001fe2000c101906 */
[----:B------:R-:W-:Y:S05]  /*02b0*/  EXIT ;  /* 0x000000000000794d */ /* 0x000fea0003800000 */
.L_x_2:
[----:B------:R-:W-:-:S00]  /*02c0*/  BRA `(.L_x_2) ;  /* 0xfffffffc00fc7947 */ /* 0x000fc0000383ffff */
[----:B------:R-:W-:-:S00]  /*02d0*/  NOP ;  /* 0x0000000000007918 */ /* 0x000fc00000000000 */
        /* <DEDUP_REMOVED lines=10> */
.L_x_3:


//--------------------- .nv.shared._Z9block_sumPKiPim --------------------------
	.section	.nv.shared._Z9block_sumPKiPim,"aw",@nobits
	.sectionflags	@""
	.align	16
	.zero		1024


//--------------------- .nv.shared.reserved.0     --------------------------
	.section	.nv.shared.reserved.0,"aw",@nobits
	.weak		__nv_reservedSMEM_offset_0_alias
	.size		__nv_reservedSMEM_offset_0_alias, 0, 64
	.other		__nv_reservedSMEM_offset_0_alias,@"STO_CUDA_RESERVED_SHARED STV_DEFAULT"
__nv_reservedSMEM_offset_0_alias:
	.zero		0
	.zero		64


//--------------------- .nv.constant0._Z9block_sumPKiPim --------------------------
	.section	.nv.constant0._Z9block_sumPKiPim,"a",@progbits
	.sectionflags	@""
	.align	4
.nv.constant0._Z9block_sumPKiPim:
	.zero		920


//--------------------- SYMBOLS --------------------------

	.type		.nv.reservedSmem.offset0,@object
	.size		.nv.reservedSmem.offset0,0x4
	.type		.nv.reservedSmem.cap,@object
	.size		.nv.reservedSmem.cap,0x4
